	.headerflags	@"EF_CUDA_TEXMODE_UNIFIED EF_CUDA_64BIT_ADDRESS EF_CUDA_ACCELERATORS EF_CUDA_SM90 EF_CUDA_VIRTUAL_SM(EF_CUDA_SM90)"
	.elftype	@"ET_EXEC"


//--------------------- .nv.info                  --------------------------
	.section	.nv.info,"",@"SHT_CUDA_INFO"
	.align	4


	//----- nvinfo : EIATTR_REGCOUNT
	.align		4
        /*0000*/ 	.byte	0x04, 0x2f
        /*0002*/ 	.short	(.L_1 - .L_0)
	.align		4
.L_0:
        /*0004*/ 	.word	index@(triton_per_fused_mean_mul_sigmoid_26)
        /*0008*/ 	.word	0x00000017


	//----- nvinfo : EIATTR_MIN_STACK_SIZE
	.align		4
.L_1:
        /*000c*/ 	.byte	0x04, 0x12
        /*000e*/ 	.short	(.L_3 - .L_2)
	.align		4
.L_2:
        /*0010*/ 	.word	index@(triton_per_fused_mean_mul_sigmoid_26)
        /*0014*/ 	.word	0x00000000


	//----- nvinfo : EIATTR_FRAME_SIZE
	.align		4
.L_3:
        /*0018*/ 	.byte	0x04, 0x11
        /*001a*/ 	.short	(.L_5 - .L_4)
	.align		4
.L_4:
        /*001c*/ 	.word	index@(triton_per_fused_mean_mul_sigmoid_26)
        /*0020*/ 	.word	0x00000000


	//----- nvinfo : EIATTR_MIN_STACK_SIZE
	.align		4
.L_5:
        /*0024*/ 	.byte	0x04, 0x12
        /*0026*/ 	.short	(.L_7 - .L_6)
	.align		4
.L_6:
        /*0028*/ 	.word	index@(triton_per_fused_mean_mul_sigmoid_26)
        /*002c*/ 	.word	0x00000000
.L_7:


//--------------------- .nv.info.triton_per_fused_mean_mul_sigmoid_26 --------------------------
	.section	.nv.info.triton_per_fused_mean_mul_sigmoid_26,"",@"SHT_CUDA_INFO"
	.sectionflags	@""
	.align	4


	//----- nvinfo : EIATTR_CUDA_API_VERSION
	.align		4
        /*0000*/ 	.byte	0x04, 0x37
        /*0002*/ 	.short	(.L_9 - .L_8)
.L_8:
        /*0004*/ 	.word	0x0000007c


	//----- nvinfo : EIATTR_KPARAM_INFO
	.align		4
.L_9:
        /*0008*/ 	.byte	0x04, 0x17
        /*000a*/ 	.short	(.L_11 - .L_10)
.L_10:
        /*000c*/ 	.word	0x00000000
        /*0010*/ 	.short	0x0003
        /*0012*/ 	.short	0x0014
        /*0014*/ 	.byte	0x00, 0xf0, 0x11, 0x00


	//----- nvinfo : EIATTR_KPARAM_INFO
	.align		4
.L_11:
        /*0018*/ 	.byte	0x04, 0x17
        /*001a*/ 	.short	(.L_13 - .L_12)
.L_12:
        /*001c*/ 	.word	0x00000000
        /*0020*/ 	.short	0x0002
        /*0022*/ 	.short	0x0010
        /*0024*/ 	.byte	0x00, 0xf0, 0x11, 0x00


	//----- nvinfo : EIATTR_KPARAM_INFO
	.align		4
.L_13:
        /*0028*/ 	.byte	0x04, 0x17
        /*002a*/ 	.short	(.L_15 - .L_14)
.L_14:
        /*002c*/ 	.word	0x00000000
        /*0030*/ 	.short	0x0001
        /*0032*/ 	.short	0x0008
        /*0034*/ 	.byte	0x00, 0xf4, 0x21, 0x00


	//----- nvinfo : EIATTR_KPARAM_INFO
	.align		4
.L_15:
        /*0038*/ 	.byte	0x04, 0x17
        /*003a*/ 	.short	(.L_17 - .L_16)
.L_16:
        /*003c*/ 	.word	0x00000000
        /*0040*/ 	.short	0x0000
        /*0042*/ 	.short	0x0000
        /*0044*/ 	.byte	0x00, 0xf4, 0x21, 0x00


	//----- nvinfo : EIATTR_SPARSE_MMA_MASK
	.align		4
.L_17:
        /*0048*/ 	.byte	0x03, 0x50
        /*004a*/ 	.short	0x0000


	//----- nvinfo : EIATTR_MAXREG_COUNT
	.align		4
        /*004c*/ 	.byte	0x03, 0x1b
        /*004e*/ 	.short	0x00ff


	//----- nvinfo : EIATTR_COOP_GROUP_MASK_REGIDS
	.align		4
        /*0050*/ 	.byte	0x04, 0x29
        /*0052*/ 	.short	(.L_19 - .L_18)


	//   ....[0]....
.L_18:
        /*0054*/ 	.word	0xffffffff


	//   ....[1]....
        /*0058*/ 	.word	0xffffffff


	//   ....[2]....
        /*005c*/ 	.word	0xffffffff


	//   ....[3]....
        /*0060*/ 	.word	0xffffffff


	//   ....[4]....
        /*0064*/ 	.word	0xffffffff


	//   ....[5]....
        /*0068*/ 	.word	0xffffffff


	//   ....[6]....
        /*006c*/ 	.word	0xffffffff


	//   ....[7]....
        /*0070*/ 	.word	0xffffffff


	//   ....[8]....
        /*0074*/ 	.word	0xffffffff


	//   ....[9]....
        /*0078*/ 	.word	0xffffffff


	//----- nvinfo : EIATTR_COOP_GROUP_INSTR_OFFSETS
	.align		4
.L_19:
        /*007c*/ 	.byte	0x04, 0x28
        /*007e*/ 	.short	(.L_21 - .L_20)


	//   ....[0]....
.L_20:
        /*0080*/ 	.word	0x000004f0


	//   ....[1]....
        /*0084*/ 	.word	0x00000530


	//   ....[2]....
        /*0088*/ 	.word	0x00000570


	//   ....[3]....
        /*008c*/ 	.word	0x000005a0


	//   ....[4]....
        /*0090*/ 	.word	0x000005e0


	//   ....[5]....
        /*0094*/ 	.word	0x00000600


	//   ....[6]....
        /*0098*/ 	.word	0x00000630


	//   ....[7]....
        /*009c*/ 	.word	0x00000660


	//   ....[8]....
        /*00a0*/ 	.word	0x00000770


	//   ....[9]....
        /*00a4*/ 	.word	0x000007b0


	//----- nvinfo : EIATTR_EXIT_INSTR_OFFSETS
	.align		4
.L_21:
        /*00a8*/ 	.byte	0x04, 0x1c
        /*00aa*/ 	.short	(.L_23 - .L_22)


	//   ....[0]....
.L_22:
        /*00ac*/ 	.word	0x000008d0


	//   ....[1]....
        /*00b0*/ 	.word	0x00000900


	//----- nvinfo : EIATTR_REQNTID
	.align		4
.L_23:
        /*00b4*/ 	.byte	0x04, 0x10
        /*00b6*/ 	.short	(.L_25 - .L_24)
.L_24:
        /*00b8*/ 	.word	0x00000080
        /*00bc*/ 	.word	0x00000001
        /*00c0*/ 	.word	0x00000001


	//----- nvinfo : EIATTR_CBANK_PARAM_SIZE
	.align		4
.L_25:
        /*00c4*/ 	.byte	0x03, 0x19
        /*00c6*/ 	.short	0x0018


	//----- nvinfo : EIATTR_PARAM_CBANK
	.align		4
        /*00c8*/ 	.byte	0x04, 0x0a
        /*00ca*/ 	.short	(.L_27 - .L_26)
	.align		4
.L_26:
        /*00cc*/ 	.word	index@(.nv.constant0.triton_per_fused_mean_mul_sigmoid_26)
        /*00d0*/ 	.short	0x0210
        /*00d2*/ 	.short	0x0018


	//----- nvinfo : EIATTR_SW_WAR
	.align		4
.L_27:
        /*00d4*/ 	.byte	0x04, 0x36
        /*00d6*/ 	.short	(.L_29 - .L_28)
.L_28:
        /*00d8*/ 	.word	0x00000008
.L_29:


//--------------------- .nv.callgraph             --------------------------
	.section	.nv.callgraph,"",@"SHT_CUDA_CALLGRAPH"
	.align	4
	.sectionentsize	8
	.align		4
        /*0000*/ 	.word	0x00000000
	.align		4
        /*0004*/ 	.word	0xffffffff
	.align		4
        /*0008*/ 	.word	0x00000000
	.align		4
        /*000c*/ 	.word	0xfffffffe
	.align		4
        /*0010*/ 	.word	0x00000000
	.align		4
        /*0014*/ 	.word	0xfffffffd
	.align		4
        /*0018*/ 	.word	0x00000000
	.align		4
        /*001c*/ 	.word	0xfffffffc


//--------------------- .text.triton_per_fused_mean_mul_sigmoid_26 --------------------------
	.section	.text.triton_per_fused_mean_mul_sigmoid_26,"ax",@progbits
	.sectionflags	@"SHF_BARRIERS=1"
	.align	128
        .global         triton_per_fused_mean_mul_sigmoid_26
        .type           triton_per_fused_mean_mul_sigmoid_26,@function
        .size           triton_per_fused_mean_mul_sigmoid_26,(.L_x_1 - triton_per_fused_mean_mul_sigmoid_26)
        .other          triton_per_fused_mean_mul_sigmoid_26,@"STO_CUDA_ENTRY STV_DEFAULT"
triton_per_fused_mean_mul_sigmoid_26:
.text.triton_per_fused_mean_mul_sigmoid_26:
[----:B------:R-:W0:Y:S02]  /*0000*/  LDC R1, c[0x0][0x28] ;  /* 0x00000a00ff017b82 */ /* 0x000e240000000800 */
[----:B------:R-:W1:Y:S01]  /*0010*/  S2R R0, SR_CTAID.X ;  /* 0x0000000000007919 */ /* 0x000e620000002500 */
[----:B------:R-:W2:Y:S01]  /*0020*/  LDC.64 R6, c[0x0][0x218] ;  /* 0x00008600ff067b82 */ /* 0x000ea20000000a00 */
[----:B------:R-:W-:Y:S01]  /*0030*/  ULDC.64 UR6, c[0x0][0x208] ;  /* 0x0000820000067ab9 */ /* 0x000fe20000000a00 */
[----:B------:R-:W3:Y:S01]  /*0040*/  S2R R3, SR_TID.X ;  /* 0x0000000000037919 */ /* 0x000ee20000002100 */
[----:B-1----:R-:W-:Y:S02]  /*0050*/  SHF.L.U32 R0, R0, 0x5, RZ ;  /* 0x0000000500007819 */ /* 0x002fe400000006ff */
[----:B---3--:R-:W-:Y:S02]  /*0060*/  SHF.L.U32 R9, R3, 0x2, RZ ;  /* 0x0000000203097819 */ /* 0x008fe400000006ff */
[----:B------:R-:W-:Y:S02]  /*0070*/  SHF.R.U32.HI R10, RZ, 0x3, R3 ;  /* 0x00000003ff0a7819 */ /* 0x000fe40000011603 */
[----:B------:R-:W-:-:S04]  /*0080*/  LOP3.LUT R4, R0, 0x1c, R9, 0xf8, !PT ;  /* 0x0000001c00047812 */ /* 0x000fc800078ef809 */
[C---:B------:R-:W-:Y:S01]  /*0090*/  ISETP.GE.AND P0, PT, R4.reuse, 0xc00, PT ;  /* 0x00000c000400780c */ /* 0x040fe20003f06270 */
[----:B------:R-:W-:-:S05]  /*00a0*/  IMAD.HI R5, R4, 0x2aaaaaab, RZ ;  /* 0x2aaaaaab04057827 */ /* 0x000fca00078e02ff */
[----:B------:R-:W-:-:S04]  /*00b0*/  SHF.R.U32.HI R8, RZ, 0x1f, R5 ;  /* 0x0000001fff087819 */ /* 0x000fc80000011605 */
[----:B------:R-:W-:Y:S02]  /*00c0*/  LEA.HI.SX32 R11, R5, R8, 0x19 ;  /* 0x00000008050b7211 */ /* 0x000fe400078fcaff */
[----:B------:R-:W-:-:S03]  /*00d0*/  SGXT.U32 R5, R10, 0x4 ;  /* 0x000000040a05781a */ /* 0x000fc60000000000 */
[----:B------:R-:W-:-:S04]  /*00e0*/  IMAD R8, R11, -0x300, R4 ;  /* 0xfffffd000b087824 */ /* 0x000fc800078e0204 */
[----:B------:R-:W-:Y:S01]  /*00f0*/  IMAD R8, R5, 0x300, R8 ;  /* 0x0000030005087824 */ /* 0x000fe200078e0208 */
[----:B------:R-:W-:-:S03]  /*0100*/  CS2R R4, SRZ ;  /* 0x0000000000047805 */ /* 0x000fc6000001ff00 */
[----:B------:R-:W-:-:S04]  /*0110*/  IMAD R11, R11, 0x3000, R8 ;  /* 0x000030000b0b7824 */ /* 0x000fc800078e0208 */
[----:B--2---:R-:W-:Y:S01]  /*0120*/  IMAD.WIDE R10, R11, 0x4, R6 ;  /* 0x000000040b0a7825 */ /* 0x004fe200078e0206 */
[----:B------:R-:W-:-:S06]  /*0130*/  CS2R R6, SRZ ;  /* 0x0000000000067805 */ /* 0x000fcc000001ff00 */
[----:B------:R-:W2:Y:S01]  /*0140*/  @!P0 LDG.E.128 R4, desc[UR6][R10.64] ;  /* 0x000000060a048981 */ /* 0x000ea2000c1e1d00 */
[----:B------:R-:W-:Y:S01]  /*0150*/  HFMA2.MMA R17, -RZ, RZ, 1.625, 0 ;  /* 0x3e800000ff117435 */ /* 0x000fe200000001ff */
[----:B------:R-:W1:Y:S01]  /*0160*/  S2UR UR5, SR_CgaCtaId ;  /* 0x00000000000579c3 */ /* 0x000e620000008800 */
[----:B------:R-:W-:Y:S02]  /*0170*/  UMOV UR4, 0x400 ;  /* 0x0000040000047882 */ /* 0x000fe40000000000 */
[----:B-1----:R-:W-:Y:S01]  /*0180*/  UPRMT UR4, UR5, 0x654, UR4 ;  /* 0x0000065405047896 */ /* 0x002fe20008000004 */
[----:B--2---:R-:W-:Y:S02]  /*0190*/  SEL R4, R4, RZ, !P0 ;  /* 0x000000ff04047207 */ /* 0x004fe40004000000 */
[----:B------:R-:W-:Y:S02]  /*01a0*/  SEL R5, R5, RZ, !P0 ;  /* 0x000000ff05057207 */ /* 0x000fe40004000000 */
[----:B------:R-:W-:Y:S01]  /*01b0*/  SEL R6, R6, RZ, !P0 ;  /* 0x000000ff06067207 */ /* 0x000fe20004000000 */
[----:B------:R-:W-:Y:S01]  /*01c0*/  FADD R8, RZ, -R4 ;  /* 0x80000004ff087221 */ /* 0x000fe20000000000 */
[----:B------:R-:W-:-:S03]  /*01d0*/  SEL R7, R7, RZ, !P0 ;  /* 0x000000ff07077207 */ /* 0x000fc60004000000 */
[----:B------:R-:W-:Y:S01]  /*01e0*/  FMUL R13, R8, 1.4426950216293334961 ;  /* 0x3fb8aa3b080d7820 */ /* 0x000fe20000400000 */
[----:B------:R-:W-:Y:S01]  /*01f0*/  FADD R8, RZ, -R5 ;  /* 0x80000005ff087221 */ /* 0x000fe20000000000 */
[----:B------:R-:W-:-:S03]  /*0200*/  FADD R12, RZ, -R6 ;  /* 0x80000006ff0c7221 */ /* 0x000fc60000000000 */
[----:B------:R-:W-:Y:S01]  /*0210*/  FMUL R14, R8, 1.4426950216293334961 ;  /* 0x3fb8aa3b080e7820 */ /* 0x000fe20000400000 */
[----:B------:R-:W-:Y:S01]  /*0220*/  FADD R8, RZ, -R7 ;  /* 0x80000007ff087221 */ /* 0x000fe20000000000 */
[----:B------:R-:W-:Y:S01]  /*0230*/  FMUL R12, R12, 1.4426950216293334961 ;  /* 0x3fb8aa3b0c0c7820 */ /* 0x000fe20000400000 */
[----:B------:R-:W-:Y:S02]  /*0240*/  FSETP.GEU.AND P1, PT, R13, -126, PT ;  /* 0xc2fc00000d00780b */ /* 0x000fe40003f2e000 */
[----:B------:R-:W-:Y:S01]  /*0250*/  FMUL R15, R8, 1.4426950216293334961 ;  /* 0x3fb8aa3b080f7820 */ /* 0x000fe20000400000 */
[----:B------:R-:W-:Y:S02]  /*0260*/  FSETP.GEU.AND P4, PT, R14, -126, PT ;  /* 0xc2fc00000e00780b */ /* 0x000fe40003f8e000 */
[----:B------:R-:W-:Y:S02]  /*0270*/  FSETP.GEU.AND P2, PT, R12, -126, PT ;  /* 0xc2fc00000c00780b */ /* 0x000fe40003f4e000 */
[----:B------:R-:W-:-:S06]  /*0280*/  FSETP.GEU.AND P3, PT, R15, -126, PT ;  /* 0xc2fc00000f00780b */ /* 0x000fcc0003f6e000 */
[----:B------:R-:W-:-:S03]  /*0290*/  @!P1 FMUL R13, R13, 0.5 ;  /* 0x3f0000000d0d9820 */ /* 0x000fc60000400000 */
[----:B------:R-:W-:Y:S01]  /*02a0*/  @!P4 FMUL R14, R14, 0.5 ;  /* 0x3f0000000e0ec820 */ /* 0x000fe20000400000 */
[----:B------:R-:W1:Y:S01]  /*02b0*/  MUFU.EX2 R8, R13 ;  /* 0x0000000d00087308 */ /* 0x000e620000000800 */
[----:B------:R-:W-:Y:S02]  /*02c0*/  @!P2 FMUL R12, R12, 0.5 ;  /* 0x3f0000000c0ca820 */ /* 0x000fe40000400000 */
[----:B------:R-:W-:-:S05]  /*02d0*/  @!P3 FMUL R15, R15, 0.5 ;  /* 0x3f0000000f0fb820 */ /* 0x000fca0000400000 */
[----:B------:R-:W2:Y:S01]  /*02e0*/  MUFU.EX2 R10, R14 ;  /* 0x0000000e000a7308 */ /* 0x000ea20000000800 */
[----:B-1----:R-:W-:-:S07]  /*02f0*/  @!P1 FMUL R8, R8, R8 ;  /* 0x0000000808089220 */ /* 0x002fce0000400000 */
[----:B------:R-:W1:Y:S01]  /*0300*/  MUFU.EX2 R11, R12 ;  /* 0x0000000c000b7308 */ /* 0x000e620000000800 */
[----:B------:R-:W-:Y:S01]  /*0310*/  FADD R8, R8, 1 ;  /* 0x3f80000008087421 */ /* 0x000fe20000000000 */
[----:B--2---:R-:W-:-:S06]  /*0320*/  @!P4 FMUL R10, R10, R10 ;  /* 0x0000000a0a0ac220 */ /* 0x004fcc0000400000 */
[----:B------:R2:W3:Y:S01]  /*0330*/  MUFU.EX2 R16, R15 ;  /* 0x0000000f00107308 */ /* 0x0004e20000000800 */
[----:B------:R-:W-:Y:S01]  /*0340*/  FSETP.GT.AND P1, PT, R8, 8.50705917302346158658e+37, PT ;  /* 0x7e8000000800780b */ /* 0x000fe20003f24000 */
[----:B------:R-:W-:-:S03]  /*0350*/  FADD R10, R10, 1 ;  /* 0x3f8000000a0a7421 */ /* 0x000fc60000000000 */
[----:B------:R-:W-:Y:S01]  /*0360*/  FSEL R13, R17, 1, P1 ;  /* 0x3f800000110d7808 */ /* 0x000fe20000800000 */
[----:B-1----:R-:W-:Y:S01]  /*0370*/  @!P2 FMUL R11, R11, R11 ;  /* 0x0000000b0b0ba220 */ /* 0x002fe20000400000 */
[----:B------:R-:W-:-:S03]  /*0380*/  FSETP.GT.AND P2, PT, R10, 8.50705917302346158658e+37, PT ;  /* 0x7e8000000a00780b */ /* 0x000fc60003f44000 */
[----:B------:R-:W-:Y:S01]  /*0390*/  FADD R11, R11, 1 ;  /* 0x3f8000000b0b7421 */ /* 0x000fe20000000000 */
[----:B--2---:R-:W-:-:S03]  /*03a0*/  FSEL R15, R17, 1, P2 ;  /* 0x3f800000110f7808 */ /* 0x004fc60001000000 */
[----:B------:R-:W-:Y:S01]  /*03b0*/  @P1 FMUL R8, R8, 0.25 ;  /* 0x3e80000008081820 */ /* 0x000fe20000400000 */
[----:B---3--:R-:W-:Y:S01]  /*03c0*/  @!P3 FMUL R16, R16, R16 ;  /* 0x000000101010b220 */ /* 0x008fe20000400000 */
[----:B------:R-:W-:Y:S02]  /*03d0*/  FSETP.GT.AND P3, PT, R11, 8.50705917302346158658e+37, PT ;  /* 0x7e8000000b00780b */ /* 0x000fe40003f64000 */
[----:B------:R-:W-:Y:S01]  /*03e0*/  ISETP.GE.AND P1, PT, R3, 0x80, PT ;  /* 0x000000800300780c */ /* 0x000fe20003f26270 */
[----:B------:R-:W-:Y:S01]  /*03f0*/  FADD R16, R16, 1 ;  /* 0x3f80000010107421 */ /* 0x000fe20000000000 */
[----:B------:R-:W1:Y:S01]  /*0400*/  MUFU.RCP R8, R8 ;  /* 0x0000000800087308 */ /* 0x000e620000001000 */
[----:B------:R-:W-:Y:S01]  /*0410*/  @P2 FMUL R10, R10, 0.25 ;  /* 0x3e8000000a0a2820 */ /* 0x000fe20000400000 */
[----:B------:R-:W-:Y:S02]  /*0420*/  FSEL R12, R17, 1, P3 ;  /* 0x3f800000110c7808 */ /* 0x000fe40001800000 */
[----:B------:R-:W-:-:S04]  /*0430*/  FSETP.GT.AND P4, PT, R16, 8.50705917302346158658e+37, PT ;  /* 0x7e8000001000780b */ /* 0x000fc80003f84000 */
[----:B------:R-:W2:Y:S01]  /*0440*/  MUFU.RCP R10, R10 ;  /* 0x0000000a000a7308 */ /* 0x000ea20000001000 */
[----:B------:R-:W-:Y:S01]  /*0450*/  @P3 FMUL R11, R11, 0.25 ;  /* 0x3e8000000b0b3820 */ /* 0x000fe20000400000 */
[----:B------:R-:W-:Y:S01]  /*0460*/  FSEL R17, R17, 1, P4 ;  /* 0x3f80000011117808 */ /* 0x000fe20002000000 */
[----:B-1----:R-:W-:-:S05]  /*0470*/  FMUL R13, R8, R13 ;  /* 0x0000000d080d7220 */ /* 0x002fca0000400000 */
[----:B------:R-:W1:Y:S01]  /*0480*/  MUFU.RCP R11, R11 ;  /* 0x0000000b000b7308 */ /* 0x000e620000001000 */
[----:B------:R-:W-:Y:S01]  /*0490*/  @P4 FMUL R16, R16, 0.25 ;  /* 0x3e80000010104820 */ /* 0x000fe20000400000 */
[----:B------:R-:W-:Y:S01]  /*04a0*/  FMUL R13, R4, R13 ;  /* 0x0000000d040d7220 */ /* 0x000fe20000400000 */
[----:B--2---:R-:W-:-:S05]  /*04b0*/  FMUL R10, R10, R15 ;  /* 0x0000000f0a0a7220 */ /* 0x004fca0000400000 */
[----:B------:R-:W2:Y:S01]  /*04c0*/  MUFU.RCP R16, R16 ;  /* 0x0000001000107308 */ /* 0x000ea20000001000 */
[----:B------:R-:W-:Y:S01]  /*04d0*/  FSEL R13, R13, RZ, !P0 ;  /* 0x000000ff0d0d7208 */ /* 0x000fe20004000000 */
[----:B------:R-:W-:-:S04]  /*04e0*/  FMUL R10, R5, R10 ;  /* 0x0000000a050a7220 */ /* 0x000fc80000400000 */
[----:B------:R-:W3:Y:S01]  /*04f0*/  SHFL.BFLY PT, R4, R13, 0x10, 0x1f ;  /* 0x0e001f000d047f89 */ /* 0x000ee200000e0000 */
[----:B-1----:R-:W-:Y:S01]  /*0500*/  FMUL R15, R11, R12 ;  /* 0x0000000c0b0f7220 */ /* 0x002fe20000400000 */
[----:B------:R-:W-:-:S03]  /*0510*/  FSEL R10, R10, RZ, !P0 ;  /* 0x000000ff0a0a7208 */ /* 0x000fc60004000000 */
[----:B------:R-:W-:Y:S02]  /*0520*/  FMUL R15, R6, R15 ;  /* 0x0000000f060f7220 */ /* 0x000fe40000400000 */
[----:B------:R-:W1:Y:S01]  /*0530*/  SHFL.BFLY PT, R5, R10, 0x10, 0x1f ;  /* 0x0e001f000a057f89 */ /* 0x000e6200000e0000 */
[----:B--2---:R-:W-:Y:S02]  /*0540*/  FMUL R8, R16, R17 ;  /* 0x0000001110087220 */ /* 0x004fe40000400000 */
[----:B------:R-:W-:Y:S02]  /*0550*/  FSEL R15, R15, RZ, !P0 ;  /* 0x000000ff0f0f7208 */ /* 0x000fe40004000000 */
[----:B------:R-:W-:-:S03]  /*0560*/  FMUL R8, R7, R8 ;  /* 0x0000000807087220 */ /* 0x000fc60000400000 */
[----:B------:R-:W2:Y:S02]  /*0570*/  SHFL.BFLY PT, R12, R15, 0x10, 0x1f ;  /* 0x0e001f000f0c7f89 */ /* 0x000ea400000e0000 */
[----:B------:R-:W-:Y:S02]  /*0580*/  FSEL R8, R8, RZ, !P0 ;  /* 0x000000ff08087208 */ /* 0x000fe40004000000 */
[----:B------:R-:W-:-:S03]  /*0590*/  LOP3.LUT P0, RZ, R3, 0x18, RZ, 0xc0, !PT ;  /* 0x0000001803ff7812 */ /* 0x000fc6000780c0ff */
[----:B------:R-:W4:Y:S01]  /*05a0*/  SHFL.BFLY PT, R7, R8, 0x10, 0x1f ;  /* 0x0e001f0008077f89 */ /* 0x000f2200000e0000 */
[----:B---3--:R-:W-:Y:S01]  /*05b0*/  FADD R4, R13, R4 ;  /* 0x000000040d047221 */ /* 0x008fe20000000000 */
[----:B-1----:R-:W-:Y:S01]  /*05c0*/  FADD R6, R10, R5 ;  /* 0x000000050a067221 */ /* 0x002fe20000000000 */
[----:B------:R-:W-:-:S03]  /*05d0*/  SHF.R.U32.HI R10, RZ, 0x5, R3 ;  /* 0x00000005ff0a7819 */ /* 0x000fc60000011603 */
[----:B------:R-:W1:Y:S01]  /*05e0*/  SHFL.BFLY PT, R5, R4, 0x8, 0x1f ;  /* 0x0d001f0004057f89 */ /* 0x000e6200000e0000 */
[----:B--2---:R-:W-:-:S05]  /*05f0*/  FADD R12, R15, R12 ;  /* 0x0000000c0f0c7221 */ /* 0x004fca0000000000 */
[----:B------:R-:W2:Y:S01]  /*0600*/  SHFL.BFLY PT, R11, R12, 0x8, 0x1f ;  /* 0x0d001f000c0b7f89 */ /* 0x000ea200000e0000 */
[----:B----4-:R-:W-:Y:S01]  /*0610*/  FADD R14, R8, R7 ;  /* 0x00000007080e7221 */ /* 0x010fe20000000000 */
[----:B------:R-:W-:Y:S02]  /*0620*/  SGXT.U32 R8, R10, 0x2 ;  /* 0x000000020a08781a */ /* 0x000fe40000000000 */
[----:B------:R-:W3:Y:S01]  /*0630*/  SHFL.BFLY PT, R7, R6, 0x8, 0x1f ;  /* 0x0d001f0006077f89 */ /* 0x000ee200000e0000 */
[----:B------:R-:W-:Y:S02]  /*0640*/  LOP3.LUT R10, R9, 0x1c, RZ, 0xc0, !PT ;  /* 0x0000001c090a7812 */ /* 0x000fe400078ec0ff */
[----:B------:R-:W-:Y:S01]  /*0650*/  SHF.L.U32 R15, R8, 0x2, RZ ;  /* 0x00000002080f7819 */ /* 0x000fe200000006ff */
[----:B------:R-:W4:Y:S01]  /*0660*/  SHFL.BFLY PT, R13, R14, 0x8, 0x1f ;  /* 0x0d001f000e0d7f89 */ /* 0x000f2200000e0000 */
[----:B------:R-:W-:Y:S01]  /*0670*/  SHF.L.U32 R16, R10, 0x4, RZ ;  /* 0x000000040a107819 */ /* 0x000fe200000006ff */
[----:B-1----:R-:W-:-:S03]  /*0680*/  FADD R18, R4, R5 ;  /* 0x0000000504127221 */ /* 0x002fc60000000000 */
[----:B------:R-:W-:-:S05]  /*0690*/  LOP3.LUT R15, R16, R15, RZ, 0xfc, !PT ;  /* 0x0000000f100f7212 */ /* 0x000fca00078efcff */
[----:B------:R-:W-:Y:S01]  /*06a0*/  @!P0 STS [R15+UR4], R18 ;  /* 0x000000120f008988 */ /* 0x000fe20008000804 */
[----:B--2---:R-:W-:Y:S01]  /*06b0*/  FADD R20, R12, R11 ;  /* 0x0000000b0c147221 */ /* 0x004fe20000000000 */
[----:B---3--:R-:W-:-:S04]  /*06c0*/  FADD R6, R6, R7 ;  /* 0x0000000706067221 */ /* 0x008fc80000000000 */
[----:B------:R-:W-:Y:S01]  /*06d0*/  @!P0 STS [R15+UR4+0x20], R20 ;  /* 0x000020140f008988 */ /* 0x000fe20008000804 */
[----:B----4-:R-:W-:-:S03]  /*06e0*/  FADD R14, R14, R13 ;  /* 0x0000000d0e0e7221 */ /* 0x010fc60000000000 */
[----:B------:R-:W-:Y:S01]  /*06f0*/  @!P0 STS [R15+UR4+0x10], R6 ;  /* 0x000010060f008988 */ /* 0x000fe20008000804 */
[----:B------:R-:W-:-:S03]  /*0700*/  IADD3 R13, R16, UR4, RZ ;  /* 0x00000004100d7c10 */ /* 0x000fc6000fffe0ff */
[----:B------:R-:W-:Y:S01]  /*0710*/  @!P0 STS [R15+UR4+0x30], R14 ;  /* 0x0000300e0f008988 */ /* 0x000fe20008000804 */
[----:B------:R-:W-:Y:S01]  /*0720*/  BAR.SYNC.DEFER_BLOCKING 0x0 ;  /* 0x0000000000007b1d */ /* 0x000fe20000010000 */
[----:B------:R-:W-:Y:S01]  /*0730*/  LOP3.LUT P0, RZ, R3, 0x3, RZ, 0xc0, !PT ;  /* 0x0000000303ff7812 */ /* 0x000fe2000780c0ff */
[----:B------:R-:W-:-:S03]  /*0740*/  IMAD R13, R10, -0xc, R13 ;  /* 0xfffffff40a0d7824 */ /* 0x000fc600078e020d */
[C---:B------:R-:W-:Y:S01]  /*0750*/  ISETP.LT.AND P0, PT, R3.reuse, 0x80, !P0 ;  /* 0x000000800300780c */ /* 0x040fe20004701270 */
[----:B------:R-:W1:Y:S04]  /*0760*/  @!P1 LDS R2, [R9+UR4] ;  /* 0x0000000409029984 */ /* 0x000e680008000800 */
[----:B-1----:R-:W1:Y:S02]  /*0770*/  SHFL.BFLY PT, R5, R2, 0x2, 0x1f ;  /* 0x0c401f0002057f89 */ /* 0x002e6400000e0000 */
[----:B-1----:R-:W-:Y:S01]  /*0780*/  FADD R11, R2, R5 ;  /* 0x00000005020b7221 */ /* 0x002fe20000000000 */
[----:B------:R-:W-:Y:S02]  /*0790*/  LOP3.LUT R2, R3, 0x1f, RZ, 0xc0, !PT ;  /* 0x0000001f03027812 */ /* 0x000fe400078ec0ff */
[----:B------:R-:W-:-:S02]  /*07a0*/  LOP3.LUT R3, R0, 0x1f, R3, 0xf8, !PT ;  /* 0x0000001f00037812 */ /* 0x000fc400078ef803 */
[----:B------:R-:W1:Y:S01]  /*07b0*/  SHFL.BFLY PT, R4, R11, 0x1, 0x1f ;  /* 0x0c201f000b047f89 */ /* 0x000e6200000e0000 */
[----:B------:R-:W-:Y:S01]  /*07c0*/  LEA R14, R2, UR4, 0x2 ;  /* 0x00000004020e7c11 */ /* 0x000fe2000f8e10ff */
[----:B-1----:R-:W-:Y:S02]  /*07d0*/  FADD R12, R11, R4 ;  /* 0x000000040b0c7221 */ /* 0x002fe40000000000 */
[----:B------:R-:W1:Y:S03]  /*07e0*/  LDC.64 R10, c[0x0][0x210] ;  /* 0x00008400ff0a7b82 */ /* 0x000e660000000a00 */
[----:B------:R-:W-:Y:S05]  /*07f0*/  @P0 STS [R9+UR4], R12 ;  /* 0x0000000c09000988 */ /* 0x000fea0008000804 */
[----:B------:R-:W-:Y:S01]  /*0800*/  BAR.SYNC.DEFER_BLOCKING 0x0 ;  /* 0x0000000000007b1d */ /* 0x000fe20000010000 */
[----:B------:R-:W-:-:S04]  /*0810*/  ISETP.GE.AND P0, PT, R3, 0xc00, PT ;  /* 0x00000c000300780c */ /* 0x000fc80003f06270 */
[----:B------:R-:W-:Y:S01]  /*0820*/  ISETP.EQ.AND P0, PT, R8, RZ, !P0 ;  /* 0x000000ff0800720c */ /* 0x000fe20004702270 */
[----:B-1----:R-:W-:Y:S01]  /*0830*/  IMAD.WIDE R2, R3, 0x4, R10 ;  /* 0x0000000403027825 */ /* 0x002fe200078e020a */
[----:B------:R-:W-:Y:S04]  /*0840*/  LDS R4, [R16+UR4] ;  /* 0x0000000410047984 */ /* 0x000fe80008000800 */
[----:B------:R-:W-:Y:S04]  /*0850*/  LDS R5, [R16+UR4+0x10] ;  /* 0x0000100410057984 */ /* 0x000fe80008000800 */
[----:B------:R-:W-:Y:S04]  /*0860*/  LDS R6, [R16+UR4+0x20] ;  /* 0x0000200410067984 */ /* 0x000fe80008000800 */
[----:B------:R-:W1:Y:S01]  /*0870*/  LDS R7, [R16+UR4+0x30] ;  /* 0x0000300410077984 */ /* 0x000e620008000800 */
[----:B------:R-:W-:Y:S06]  /*0880*/  BAR.SYNC.DEFER_BLOCKING 0x0 ;  /* 0x0000000000007b1d */ /* 0x000fec0000010000 */
[----:B-1----:R1:W-:Y:S02]  /*0890*/  STS.128 [R13], R4 ;  /* 0x000000040d007388 */ /* 0x0023e40000000c00 */
[----:B------:R-:W-:Y:S06]  /*08a0*/  BAR.SYNC.DEFER_BLOCKING 0x0 ;  /* 0x0000000000007b1d */ /* 0x000fec0000010000 */
[----:B------:R-:W2:Y:S02]  /*08b0*/  LDS R14, [R14] ;  /* 0x000000000e0e7984 */ /* 0x000ea40000000800 */
[----:B------:R-:W-:Y:S06]  /*08c0*/  BAR.SYNC.DEFER_BLOCKING 0x0 ;  /* 0x0000000000007b1d */ /* 0x000fec0000010000 */
[----:B-1----:R-:W-:Y:S05]  /*08d0*/  @!P0 EXIT ;  /* 0x000000000000894d */ /* 0x002fea0003800000 */
[----:B--2---:R-:W-:-:S05]  /*08e0*/  FMUL R5, R14, 0.0625 ;  /* 0x3d8000000e057820 */ /* 0x004fca0000400000 */
[----:B------:R-:W-:Y:S01]  /*08f0*/  STG.E desc[UR6][R2.64], R5 ;  /* 0x0000000502007986 */ /* 0x000fe2000c101906 */
[----:B------:R-:W-:Y:S05]  /*0900*/  EXIT ;  /* 0x000000000000794d */ /* 0x000fea0003800000 */
.L_x_0:
[----:B------:R-:W-:-:S00]  /*0910*/  BRA `(.L_x_0) ;  /* 0xfffffffc00fc7947 */ /* 0x000fc0000383ffff */
[----:B------:R-:W-:-:S00]  /*0920*/  NOP ;  /* 0x0000000000007918 */ /* 0x000fc00000000000 */
        /* <DEDUP_REMOVED lines=13> */
.L_x_1:


//--------------------- .nv.shared.triton_per_fused_mean_mul_sigmoid_26 --------------------------
	.section	.nv.shared.triton_per_fused_mean_mul_sigmoid_26,"aw",@nobits
	.sectionflags	@""
	.align	16
	.zero		1024


//--------------------- .nv.constant0.triton_per_fused_mean_mul_sigmoid_26 --------------------------
	.section	.nv.constant0.triton_per_fused_mean_mul_sigmoid_26,"a",@progbits
	.sectionflags	@""
	.align	4
.nv.constant0.triton_per_fused_mean_mul_sigmoid_26:
	.zero		552
